//
// Generated by NVIDIA NVVM Compiler
//
// Compiler Build ID: CL-36424714
// Cuda compilation tools, release 13.0, V13.0.88
// Based on NVVM 20.0.0
//

.version 9.0
.target sm_100
.address_size 64

	// .globl	_Z15cuda_sum_kernelmPf

.visible .entry _Z15cuda_sum_kernelmPf(
	.param .u64 _Z15cuda_sum_kernelmPf_param_0,
	.param .u64 .ptr .align 1 _Z15cuda_sum_kernelmPf_param_1
)
{
	.reg .pred 	%p<2>;
	.reg .b32 	%r<5>;
	.reg .b32 	%f<3>;
	.reg .b64 	%rd<7>;

	ld.param.u64 	%rd3, [_Z15cuda_sum_kernelmPf_param_0];
	ld.param.u64 	%rd2, [_Z15cuda_sum_kernelmPf_param_1];
	mov.u32 	%r1, %ctaid.x;
	mov.u32 	%r2, %ntid.x;
	mov.u32 	%r3, %tid.x;
	mad.lo.s32 	%r4, %r1, %r2, %r3;
	cvt.u64.u32 	%rd1, %r4;
	setp.le.u64 	%p1, %rd3, %rd1;
	@%p1 bra 	$L__BB0_2;
	cvta.to.global.u64 	%rd4, %rd2;
	shl.b64 	%rd5, %rd1, 2;
	add.s64 	%rd6, %rd4, %rd5;
	ld.global.f32 	%f1, [%rd6];
	mul.f32 	%f2, %f1, 0f3F000000;
	st.global.f32 	[%rd6], %f2;
$L__BB0_2:
	ret;

}


// ===== COMPILED SASS (sm_100) =====

	.target	sm_100

	.elftype	@"ET_EXEC"


//--------------------- .note.nv.tkinfo           --------------------------
	.section	.note.nv.tkinfo,"",@"SHT_NOTE"
	.sectionflags	@"SHF_NOTE_NV_TKINFO"
	.tkinfo
        /*0018*/ 	.word	0x00000002
        /*0030*/ 	.string	""
        /*0030*/ 	.string	"ptxas"
        /*0030*/ 	.string	"Cuda compilation tools, release 13.0, V13.0.88"
        /*0030*/ 	.string	"Build cuda_13.0.r13.0/compiler.36424714_0"
        /*0030*/ 	.string	"-arch sm_100 -m 64 "



//--------------------- .note.nv.cuinfo           --------------------------
	.section	.note.nv.cuinfo,"",@"SHT_NOTE"
	.sectionflags	@"SHF_NOTE_NV_CUINFO"
        /*0018*/ 	.short	0x0002
        /*001a*/ 	.short	0x0064
        /*001c*/ 	.short	0x0082
	.zero		2


//--------------------- .nv.info                  --------------------------
	.section	.nv.info,"",@"SHT_CUDA_INFO"
	.align	4


	//----- nvinfo : EIATTR_REGCOUNT
	.align		4
        /*0000*/ 	.byte	0x04, 0x2f
        /*0002*/ 	.short	(.L_1 - .L_0)
	.align		4
.L_0:
        /*0004*/ 	.word	index@(_Z15cuda_sum_kernelmPf)
        /*0008*/ 	.word	0x00000008


	//----- nvinfo : EIATTR_FRAME_SIZE
	.align		4
.L_1:
        /*000c*/ 	.byte	0x04, 0x11
        /*000e*/ 	.short	(.L_3 - .L_2)
	.align		4
.L_2:
        /*0010*/ 	.word	index@(_Z15cuda_sum_kernelmPf)
        /*0014*/ 	.word	0x00000000


	//----- nvinfo : EIATTR_MIN_STACK_SIZE
	.align		4
.L_3:
        /*0018*/ 	.byte	0x04, 0x12
        /*001a*/ 	.short	(.L_5 - .L_4)
	.align		4
.L_4:
        /*001c*/ 	.word	index@(_Z15cuda_sum_kernelmPf)
        /*0020*/ 	.word	0x00000000
.L_5:


//--------------------- .nv.compat                --------------------------
	.section	.nv.compat,"",@"SHT_CUDA_COMPAT_INFO"
	.align	4
        /*0000*/ 	.byte	0x02, 0x09, 0x00, 0x00, 0x02, 0x02, 0x01, 0x00, 0x02, 0x05, 0x05, 0x00, 0x03, 0x07, 0x01, 0x01
        /*0010*/ 	.byte	0x02, 0x03, 0x00, 0x00, 0x02, 0x06, 0x01, 0x00, 0x04, 0x0b, 0x08, 0x00, 0x09, 0x00, 0x00, 0x00
        /*0020*/ 	.byte	0x00, 0x00, 0x00, 0x00


//--------------------- .nv.info._Z15cuda_sum_kernelmPf --------------------------
	.section	.nv.info._Z15cuda_sum_kernelmPf,"",@"SHT_CUDA_INFO"
	.sectionflags	@""
	.align	4


	//----- nvinfo : EIATTR_CUDA_API_VERSION
	.align		4
        /*0000*/ 	.byte	0x04, 0x37
        /*0002*/ 	.short	(.L_7 - .L_6)
.L_6:
        /*0004*/ 	.word	0x00000082


	//----- nvinfo : EIATTR_KPARAM_INFO
	.align		4
.L_7:
        /*0008*/ 	.byte	0x04, 0x17
        /*000a*/ 	.short	(.L_9 - .L_8)
.L_8:
        /*000c*/ 	.word	0x00000000
        /*0010*/ 	.short	0x0001
        /*0012*/ 	.short	0x0008
        /*0014*/ 	.byte	0x00, 0xf5, 0x21, 0x00


	//----- nvinfo : EIATTR_KPARAM_INFO
	.align		4
.L_9:
        /*0018*/ 	.byte	0x04, 0x17
        /*001a*/ 	.short	(.L_11 - .L_10)
.L_10:
        /*001c*/ 	.word	0x00000000
        /*0020*/ 	.short	0x0000
        /*0022*/ 	.short	0x0000
        /*0024*/ 	.byte	0x00, 0xf0, 0x21, 0x00


	//----- nvinfo : EIATTR_SPARSE_MMA_MASK
	.align		4
.L_11:
        /*0028*/ 	.byte	0x03, 0x50
        /*002a*/ 	.short	0x0000


	//----- nvinfo : EIATTR_MAXREG_COUNT
	.align		4
        /*002c*/ 	.byte	0x03, 0x1b
        /*002e*/ 	.short	0x00ff


	//----- nvinfo : EIATTR_MERCURY_ISA_VERSION
	.align		4
        /*0030*/ 	.byte	0x03, 0x5f
        /*0032*/ 	.short	0x0101


	//----- nvinfo : EIATTR_VRC_CTA_INIT_COUNT
	.align		4
        /*0034*/ 	.byte	0x02, 0x4a
	.zero		1
	.zero		1


	//----- nvinfo : EIATTR_EXIT_INSTR_OFFSETS
	.align		4
        /*0038*/ 	.byte	0x04, 0x1c
        /*003a*/ 	.short	(.L_13 - .L_12)


	//   ....[0]....
.L_12:
        /*003c*/ 	.word	0x00000080


	//   ....[1]....
        /*0040*/ 	.word	0x00000100


	//----- nvinfo : EIATTR_CBANK_PARAM_SIZE
	.align		4
.L_13:
        /*0044*/ 	.byte	0x03, 0x19
        /*0046*/ 	.short	0x0010


	//----- nvinfo : EIATTR_PARAM_CBANK
	.align		4
        /*0048*/ 	.byte	0x04, 0x0a
        /*004a*/ 	.short	(.L_15 - .L_14)
	.align		4
.L_14:
        /*004c*/ 	.word	index@(.nv.constant0._Z15cuda_sum_kernelmPf)
        /*0050*/ 	.short	0x0380
        /*0052*/ 	.short	0x0010


	//----- nvinfo : EIATTR_SW_WAR
	.align		4
.L_15:
        /*0054*/ 	.byte	0x04, 0x36
        /*0056*/ 	.short	(.L_17 - .L_16)
.L_16:
        /*0058*/ 	.word	0x00000008
.L_17:


//--------------------- .nv.callgraph             --------------------------
	.section	.nv.callgraph,"",@"SHT_CUDA_CALLGRAPH"
	.align	4
	.sectionentsize	8
	.align		4
        /*0000*/ 	.word	0x00000000
	.align		4
        /*0004*/ 	.word	0xffffffff
	.align		4
        /*0008*/ 	.word	0x00000000
	.align		4
        /*000c*/ 	.word	0xfffffffe
	.align		4
        /*0010*/ 	.word	0x00000000
	.align		4
        /*0014*/ 	.word	0xfffffffd
	.align		4
        /*0018*/ 	.word	0x00000000
	.align		4
        /*001c*/ 	.word	0xfffffffc


//--------------------- .text._Z15cuda_sum_kernelmPf --------------------------
	.section	.text._Z15cuda_sum_kernelmPf,"ax",@progbits
	.align	128
        .global         _Z15cuda_sum_kernelmPf
        .type           _Z15cuda_sum_kernelmPf,@function
        .size           _Z15cuda_sum_kernelmPf,(.L_x_1 - _Z15cuda_sum_kernelmPf)
        .other          _Z15cuda_sum_kernelmPf,@"STO_CUDA_ENTRY STV_DEFAULT"
_Z15cuda_sum_kernelmPf:
.text._Z15cuda_sum_kernelmPf:
[----:B------:R-:W-:Y:S01]  /*0000*/  LDC R1, c[0x0][0x37c] ;  /* 0x0000df00ff017b82 */ /* 0x000fe20000000800 */
[----:B------:R-:W0:Y:S07]  /*0010*/  S2R R3, SR_TID.X ;  /* 0x0000000000037919 */ /* 0x000e2e0000002100 */
[----:B------:R-:W0:Y:S01]  /*0020*/  S2UR UR4, SR_CTAID.X ;  /* 0x00000000000479c3 */ /* 0x000e220000002500 */
[----:B------:R-:W1:Y:S07]  /*0030*/  LDCU.64 UR6, c[0x0][0x380] ;  /* 0x00007000ff0677ac */ /* 0x000e6e0008000a00 */
[----:B------:R-:W0:Y:S02]  /*0040*/  LDC R0, c[0x0][0x360] ;  /* 0x0000d800ff007b82 */ /* 0x000e240000000800 */
[----:B0-----:R-:W-:-:S05]  /*0050*/  IMAD R0, R0, UR4, R3 ;  /* 0x0000000400007c24 */ /* 0x001fca000f8e0203 */
[----:B-1----:R-:W-:-:S04]  /*0060*/  ISETP.GE.U32.AND P0, PT, R0, UR6, PT ;  /* 0x0000000600007c0c */ /* 0x002fc8000bf06070 */
[----:B------:R-:W-:-:S13]  /*0070*/  ISETP.GE.U32.AND.EX P0, PT, RZ, UR7, PT, P0 ;  /* 0x00000007ff007c0c */ /* 0x000fda000bf06100 */
[----:B------:R-:W-:Y:S05]  /*0080*/  @P0 EXIT ;  /* 0x000000000000094d */ /* 0x000fea0003800000 */
[----:B------:R-:W0:Y:S01]  /*0090*/  LDCU.64 UR6, c[0x0][0x388] ;  /* 0x00007100ff0677ac */ /* 0x000e220008000a00 */
[----:B------:R-:W1:Y:S01]  /*00a0*/  LDCU.64 UR4, c[0x0][0x358] ;  /* 0x00006b00ff0477ac */ /* 0x000e620008000a00 */
[----:B0-----:R-:W-:-:S04]  /*00b0*/  LEA R2, P0, R0, UR6, 0x2 ;  /* 0x0000000600027c11 */ /* 0x001fc8000f8010ff */
[----:B------:R-:W-:-:S05]  /*00c0*/  LEA.HI.X R3, R0, UR7, RZ, 0x2, P0 ;  /* 0x0000000700037c11 */ /* 0x000fca00080f14ff */
[----:B-1----:R-:W2:Y:S02]  /*00d0*/  LDG.E R0, desc[UR4][R2.64] ;  /* 0x0000000402007981 */ /* 0x002ea4000c1e1900 */
[----:B--2---:R-:W-:-:S05]  /*00e0*/  FMUL R5, R0, 0.5 ;  /* 0x3f00000000057820 */ /* 0x004fca0000400000 */
[----:B------:R-:W-:Y:S01]  /*00f0*/  STG.E desc[UR4][R2.64], R5 ;  /* 0x0000000502007986 */ /* 0x000fe2000c101904 */
[----:B------:R-:W-:Y:S05]  /*0100*/  EXIT ;  /* 0x000000000000794d */ /* 0x000fea0003800000 */
.L_x_0:
[----:B------:R-:W-:-:S00]  /*0110*/  BRA `(.L_x_0) ;  /* 0xfffffffc00fc7947 */ /* 0x000fc0000383ffff */
[----:B------:R-:W-:-:S00]  /*0120*/  NOP ;  /* 0x0000000000007918 */ /* 0x000fc00000000000 */
        /* <DEDUP_REMOVED lines=13> */
.L_x_1:


//--------------------- .nv.shared.reserved.0     --------------------------
	.section	.nv.shared.reserved.0,"aw",@nobits
	.weak		__nv_reservedSMEM_offset_0_alias
	.size		__nv_reservedSMEM_offset_0_alias, 0, 64
	.other		__nv_reservedSMEM_offset_0_alias,@"STO_CUDA_RESERVED_SHARED STV_DEFAULT"
__nv_reservedSMEM_offset_0_alias:
	.zero		0
	.zero		64


//--------------------- .nv.constant0._Z15cuda_sum_kernelmPf --------------------------
	.section	.nv.constant0._Z15cuda_sum_kernelmPf,"a",@progbits
	.sectionflags	@""
	.align	4
.nv.constant0._Z15cuda_sum_kernelmPf:
	.zero		912


//--------------------- SYMBOLS --------------------------

	.type		.nv.reservedSmem.offset0,@object
	.size		.nv.reservedSmem.offset0,0x4
